	.headerflags	@"EF_CUDA_TEXMODE_UNIFIED EF_CUDA_64BIT_ADDRESS EF_CUDA_SM86 EF_CUDA_VIRTUAL_SM(EF_CUDA_SM86)"
	.elftype	@"ET_EXEC"


//--------------------- .nv.info                  --------------------------
	.section	.nv.info,"",@"SHT_CUDA_INFO"
	.align	4


	//----- nvinfo : EIATTR_REGCOUNT
	.align		4
        /*0000*/ 	.byte	0x04, 0x2f
        /*0002*/ 	.short	(.L_1 - .L_0)
	.align		4
.L_0:
        /*0004*/ 	.word	index@(triton_per_fused__to_copy_mean_pow_15)
        /*0008*/ 	.word	0x0000000f


	//----- nvinfo : EIATTR_MIN_STACK_SIZE
	.align		4
.L_1:
        /*000c*/ 	.byte	0x04, 0x12
        /*000e*/ 	.short	(.L_3 - .L_2)
	.align		4
.L_2:
        /*0010*/ 	.word	index@(triton_per_fused__to_copy_mean_pow_15)
        /*0014*/ 	.word	0x00000000


	//----- nvinfo : EIATTR_FRAME_SIZE
	.align		4
.L_3:
        /*0018*/ 	.byte	0x04, 0x11
        /*001a*/ 	.short	(.L_5 - .L_4)
	.align		4
.L_4:
        /*001c*/ 	.word	index@(triton_per_fused__to_copy_mean_pow_15)
        /*0020*/ 	.word	0x00000000


	//----- nvinfo : EIATTR_MIN_STACK_SIZE
	.align		4
.L_5:
        /*0024*/ 	.byte	0x04, 0x12
        /*0026*/ 	.short	(.L_7 - .L_6)
	.align		4
.L_6:
        /*0028*/ 	.word	index@(triton_per_fused__to_copy_mean_pow_15)
        /*002c*/ 	.word	0x00000000
.L_7:


//--------------------- .nv.info.triton_per_fused__to_copy_mean_pow_15 --------------------------
	.section	.nv.info.triton_per_fused__to_copy_mean_pow_15,"",@"SHT_CUDA_INFO"
	.sectionflags	@""
	.align	4


	//----- nvinfo : EIATTR_CUDA_API_VERSION
	.align		4
        /*0000*/ 	.byte	0x04, 0x37
        /*0002*/ 	.short	(.L_9 - .L_8)
.L_8:
        /*0004*/ 	.word	0x0000007c


	//----- nvinfo : EIATTR_SW2861232_WAR
	.align		4
.L_9:
        /*0008*/ 	.byte	0x01, 0x35
	.zero		2


	//----- nvinfo : EIATTR_PARAM_CBANK
	.align		4
        /*000c*/ 	.byte	0x04, 0x0a
        /*000e*/ 	.short	(.L_11 - .L_10)
	.align		4
.L_10:
        /*0010*/ 	.word	index@(.nv.constant0.triton_per_fused__to_copy_mean_pow_15)
        /*0014*/ 	.short	0x0160
        /*0016*/ 	.short	0x0020


	//----- nvinfo : EIATTR_CBANK_PARAM_SIZE
	.align		4
.L_11:
        /*0018*/ 	.byte	0x03, 0x19
        /*001a*/ 	.short	0x0020


	//----- nvinfo : EIATTR_KPARAM_INFO
	.align		4
        /*001c*/ 	.byte	0x04, 0x17
        /*001e*/ 	.short	(.L_13 - .L_12)
.L_12:
        /*0020*/ 	.word	0x00000000
        /*0024*/ 	.short	0x0004
        /*0026*/ 	.short	0x0018
        /*0028*/ 	.byte	0x00, 0xf4, 0x21, 0x00


	//----- nvinfo : EIATTR_KPARAM_INFO
	.align		4
.L_13:
        /*002c*/ 	.byte	0x04, 0x17
        /*002e*/ 	.short	(.L_15 - .L_14)
.L_14:
        /*0030*/ 	.word	0x00000000
        /*0034*/ 	.short	0x0003
        /*0036*/ 	.short	0x0014
        /*0038*/ 	.byte	0x00, 0xf0, 0x11, 0x00


	//----- nvinfo : EIATTR_KPARAM_INFO
	.align		4
.L_15:
        /*003c*/ 	.byte	0x04, 0x17
        /*003e*/ 	.short	(.L_17 - .L_16)
.L_16:
        /*0040*/ 	.word	0x00000000
        /*0044*/ 	.short	0x0002
        /*0046*/ 	.short	0x0010
        /*0048*/ 	.byte	0x00, 0xf0, 0x11, 0x00


	//----- nvinfo : EIATTR_KPARAM_INFO
	.align		4
.L_17:
        /*004c*/ 	.byte	0x04, 0x17
        /*004e*/ 	.short	(.L_19 - .L_18)
.L_18:
        /*0050*/ 	.word	0x00000000
        /*0054*/ 	.short	0x0001
        /*0056*/ 	.short	0x0008
        /*0058*/ 	.byte	0x00, 0xf4, 0x21, 0x00


	//----- nvinfo : EIATTR_KPARAM_INFO
	.align		4
.L_19:
        /*005c*/ 	.byte	0x04, 0x17
        /*005e*/ 	.short	(.L_21 - .L_20)
.L_20:
        /*0060*/ 	.word	0x00000000
        /*0064*/ 	.short	0x0000
        /*0066*/ 	.short	0x0000
        /*0068*/ 	.byte	0x00, 0xf4, 0x21, 0x00


	//----- nvinfo : EIATTR_MAXREG_COUNT
	.align		4
.L_21:
        /*006c*/ 	.byte	0x03, 0x1b
        /*006e*/ 	.short	0x00ff


	//----- nvinfo : EIATTR_COOP_GROUP_MASK_REGIDS
	.align		4
        /*0070*/ 	.byte	0x04, 0x29
        /*0072*/ 	.short	(.L_23 - .L_22)


	//   ....[0]....
.L_22:
        /*0074*/ 	.word	0xffffffff


	//   ....[1]....
        /*0078*/ 	.word	0xffffffff


	//   ....[2]....
        /*007c*/ 	.word	0xffffffff


	//   ....[3]....
        /*0080*/ 	.word	0xffffffff


	//   ....[4]....
        /*0084*/ 	.word	0xffffffff


	//   ....[5]....
        /*0088*/ 	.word	0xffffffff


	//----- nvinfo : EIATTR_COOP_GROUP_INSTR_OFFSETS
	.align		4
.L_23:
        /*008c*/ 	.byte	0x04, 0x28
        /*008e*/ 	.short	(.L_25 - .L_24)


	//   ....[0]....
.L_24:
        /*0090*/ 	.word	0x00000150


	//   ....[1]....
        /*0094*/ 	.word	0x00000170


	//   ....[2]....
        /*0098*/ 	.word	0x000001a0


	//   ....[3]....
        /*009c*/ 	.word	0x000001c0


	//   ....[4]....
        /*00a0*/ 	.word	0x000001e0


	//   ....[5]....
        /*00a4*/ 	.word	0x00000260


	//----- nvinfo : EIATTR_EXIT_INSTR_OFFSETS
	.align		4
.L_25:
        /*00a8*/ 	.byte	0x04, 0x1c
        /*00aa*/ 	.short	(.L_27 - .L_26)


	//   ....[0]....
.L_26:
        /*00ac*/ 	.word	0x000002a0


	//   ....[1]....
        /*00b0*/ 	.word	0x000002f0


	//----- nvinfo : EIATTR_REQNTID
	.align		4
.L_27:
        /*00b4*/ 	.byte	0x04, 0x10
        /*00b6*/ 	.short	(.L_29 - .L_28)
.L_28:
        /*00b8*/ 	.word	0x00000040
        /*00bc*/ 	.word	0x00000001
        /*00c0*/ 	.word	0x00000001
.L_29:


//--------------------- .nv.callgraph             --------------------------
	.section	.nv.callgraph,"",@"SHT_CUDA_CALLGRAPH"
	.align	4
	.sectionentsize	8
	.align		4
        /*0000*/ 	.word	0x00000000
	.align		4
        /*0004*/ 	.word	0xffffffff
	.align		4
        /*0008*/ 	.word	0x00000000
	.align		4
        /*000c*/ 	.word	0xfffffffe
	.align		4
        /*0010*/ 	.word	0x00000000
	.align		4
        /*0014*/ 	.word	0xfffffffd
	.align		4
        /*0018*/ 	.word	0x00000000
	.align		4
        /*001c*/ 	.word	0xfffffffc


//--------------------- .nv.rel.action            --------------------------
	.section	.nv.rel.action,"",@"SHT_CUDA_RELOCINFO"
	.align	8
	.sectionentsize	8
        /*0000*/ 	.byte	0x73, 0x00, 0x00, 0x00, 0x00, 0x00, 0x00, 0x00, 0x00, 0x00, 0x00, 0x11, 0x25, 0x00, 0x05, 0x36


//--------------------- .nv.constant0.triton_per_fused__to_copy_mean_pow_15 --------------------------
	.section	.nv.constant0.triton_per_fused__to_copy_mean_pow_15,"a",@progbits
	.sectionflags	@""
	.align	4
.nv.constant0.triton_per_fused__to_copy_mean_pow_15:
	.zero		384


//--------------------- .text.triton_per_fused__to_copy_mean_pow_15 --------------------------
	.section	.text.triton_per_fused__to_copy_mean_pow_15,"ax",@progbits
	.sectionflags	@"SHF_BARRIERS=1"
	.sectioninfo	@"SHI_REGISTERS=15"
	.align	128
        .global         triton_per_fused__to_copy_mean_pow_15
        .type           triton_per_fused__to_copy_mean_pow_15,@function
        .size           triton_per_fused__to_copy_mean_pow_15,(.L_x_1 - triton_per_fused__to_copy_mean_pow_15)
        .other          triton_per_fused__to_copy_mean_pow_15,@"STO_CUDA_ENTRY STV_DEFAULT"
triton_per_fused__to_copy_mean_pow_15:
.text.triton_per_fused__to_copy_mean_pow_15:
[----:B------:R-:W-:Y:S02]  /*0000*/  MOV R1, c[0x0][0x28] ;  /* 0x00000a0000017a02 */ /* 0x000fe40000000f00 */
[----:B------:R-:W0:Y:S01]  /*0010*/  S2R R10, SR_CTAID.X ;  /* 0x00000000000a7919 */ /* 0x000e220000002500 */
[----:B------:R-:W-:-:S03]  /*0020*/  ULDC.64 UR4, c[0x0][0x118] ;  /* 0x0000460000047ab9 */ /* 0x000fc60000000a00 */
[----:B------:R-:W1:Y:S01]  /*0030*/  S2R R12, SR_TID.X ;  /* 0x00000000000c7919 */ /* 0x000e620000002100 */
[----:B0-----:R-:W-:-:S05]  /*0040*/  IMAD.HI R0, R10, 0x2aaaaaab, RZ ;  /* 0x2aaaaaab0a007827 */ /* 0x001fca00078e02ff */
[----:B------:R-:W-:-:S04]  /*0050*/  SHF.R.S32.HI R3, RZ, 0x1, R0 ;  /* 0x00000001ff037819 */ /* 0x000fc80000011400 */
[----:B------:R-:W-:Y:S02]  /*0060*/  LEA.HI R3, R0, R3, RZ, 0x1 ;  /* 0x0000000300037211 */ /* 0x000fe400078f08ff */
[----:B-1----:R-:W-:-:S03]  /*0070*/  LOP3.LUT R0, R12, 0x3f, RZ, 0xc0, !PT ;  /* 0x0000003f0c007812 */ /* 0x002fc600078ec0ff */
[----:B------:R-:W-:-:S05]  /*0080*/  IMAD R5, R3, -0xc, R10 ;  /* 0xfffffff403057824 */ /* 0x000fca00078e020a */
[----:B------:R-:W-:-:S05]  /*0090*/  LEA R2, R5, R0, 0x6 ;  /* 0x0000000005027211 */ /* 0x000fca00078e30ff */
[----:B------:R-:W-:Y:S02]  /*00a0*/  IMAD R2, R3, 0x900, R2 ;  /* 0x0000090003027824 */ /* 0x000fe400078e0202 */
[----:B------:R-:W-:-:S03]  /*00b0*/  IMAD.MOV.U32 R3, RZ, RZ, 0x2 ;  /* 0x00000002ff037424 */ /* 0x000fc600078e00ff */
[----:B------:R-:W-:-:S05]  /*00c0*/  IADD3 R2, R2, 0x300, RZ ;  /* 0x0000030002027810 */ /* 0x000fca0007ffe0ff */
[----:B------:R-:W-:-:S06]  /*00d0*/  IMAD.WIDE R2, R2, R3, c[0x0][0x160] ;  /* 0x0000580002027625 */ /* 0x000fcc00078e0203 */
[----:B------:R0:W2:Y:S01]  /*00e0*/  LDG.E.U16 R2, [R2.64] ;  /* 0x0000000402027981 */ /* 0x0000a2000c1e1500 */
[C---:B------:R-:W-:Y:S02]  /*00f0*/  LOP3.LUT P0, RZ, R12.reuse, 0x1f, RZ, 0xc0, !PT ;  /* 0x0000001f0cff7812 */ /* 0x040fe4000780c0ff */
[----:B------:R-:W-:Y:S02]  /*0100*/  ISETP.GE.AND P1, PT, R12, 0x2, PT ;  /* 0x000000020c00780c */ /* 0x000fe40003f26270 */
[----:B0-----:R-:W-:-:S04]  /*0110*/  SHF.R.U32.HI R3, RZ, 0x3, R12 ;  /* 0x00000003ff037819 */ /* 0x001fc8000001160c */
[----:B------:R-:W-:Y:S02]  /*0120*/  LOP3.LUT R3, R3, 0x4, RZ, 0xc0, !PT ;  /* 0x0000000403037812 */ /* 0x000fe400078ec0ff */
[----:B--2---:R-:W-:-:S05]  /*0130*/  SHF.L.U32 R4, R2, 0x10, RZ ;  /* 0x0000001002047819 */ /* 0x004fca00000006ff */
[----:B------:R-:W-:-:S06]  /*0140*/  FMUL R5, R4, R4 ;  /* 0x0000000404057220 */ /* 0x000fcc0000400000 */
[----:B------:R-:W0:Y:S02]  /*0150*/  SHFL.BFLY PT, R5, R5, 0x10, 0x1f ;  /* 0x0e001f0005057f89 */ /* 0x000e2400000e0000 */
[----:B0-----:R-:W-:-:S05]  /*0160*/  FFMA R4, R4, R4, R5 ;  /* 0x0000000404047223 */ /* 0x001fca0000000005 */
[----:B------:R-:W0:Y:S02]  /*0170*/  SHFL.BFLY PT, R7, R4, 0x8, 0x1f ;  /* 0x0d001f0004077f89 */ /* 0x000e2400000e0000 */
[----:B0-----:R-:W-:Y:S01]  /*0180*/  FADD R7, R4, R7 ;  /* 0x0000000704077221 */ /* 0x001fe20000000000 */
[----:B------:R-:W-:-:S04]  /*0190*/  LOP3.LUT R4, R12, 0x1, RZ, 0xc0, !PT ;  /* 0x000000010c047812 */ /* 0x000fc800078ec0ff */
[----:B------:R-:W0:Y:S02]  /*01a0*/  SHFL.BFLY PT, R6, R7, 0x4, 0x1f ;  /* 0x0c801f0007067f89 */ /* 0x000e2400000e0000 */
[----:B0-----:R-:W-:-:S05]  /*01b0*/  FADD R6, R7, R6 ;  /* 0x0000000607067221 */ /* 0x001fca0000000000 */
[----:B------:R-:W0:Y:S02]  /*01c0*/  SHFL.BFLY PT, R9, R6, 0x2, 0x1f ;  /* 0x0c401f0006097f89 */ /* 0x000e2400000e0000 */
[----:B0-----:R-:W-:-:S05]  /*01d0*/  FADD R9, R6, R9 ;  /* 0x0000000906097221 */ /* 0x001fca0000000000 */
[----:B------:R-:W0:Y:S02]  /*01e0*/  SHFL.BFLY PT, R2, R9, 0x1, 0x1f ;  /* 0x0c201f0009027f89 */ /* 0x000e2400000e0000 */
[----:B0-----:R-:W-:-:S05]  /*01f0*/  FADD R2, R9, R2 ;  /* 0x0000000209027221 */ /* 0x001fca0000000000 */
[----:B------:R-:W-:Y:S04]  /*0200*/  @!P0 STS [R3], R2 ;  /* 0x0000000203008388 */ /* 0x000fe80000000800 */
[----:B------:R-:W-:Y:S01]  /*0210*/  BAR.SYNC.DEFER_BLOCKING 0x0 ;  /* 0x0000000000007b1d */ /* 0x000fe20000010000 */
[----:B------:R-:W-:-:S04]  /*0220*/  ISETP.NE.U32.AND P0, PT, R4, 0x1, PT ;  /* 0x000000010400780c */ /* 0x000fc80003f05070 */
[----:B------:R-:W-:Y:S01]  /*0230*/  ISETP.LT.AND P0, PT, R12, 0x2, P0 ;  /* 0x000000020c00780c */ /* 0x000fe20000701270 */
[----:B------:R-:W0:Y:S01]  /*0240*/  @!P1 LDS R8, [R12.X4] ;  /* 0x000000000c089984 */ /* 0x000e220000004800 */
[----:B------:R-:W-:-:S03]  /*0250*/  ISETP.NE.AND P1, PT, R0, RZ, PT ;  /* 0x000000ff0000720c */ /* 0x000fc60003f25270 */
[----:B0-----:R-:W0:Y:S02]  /*0260*/  SHFL.BFLY PT, R5, R8, 0x1, 0x1f ;  /* 0x0c201f0008057f89 */ /* 0x001e2400000e0000 */
[----:B0-----:R-:W-:-:S06]  /*0270*/  FADD R5, R8, R5 ;  /* 0x0000000508057221 */ /* 0x001fcc0000000000 */
[----:B------:R0:W-:Y:S04]  /*0280*/  @P0 STS [R12.X4], R5 ;  /* 0x000000050c000388 */ /* 0x0001e80000004800 */
[----:B------:R-:W-:Y:S06]  /*0290*/  BAR.SYNC.DEFER_BLOCKING 0x0 ;  /* 0x0000000000007b1d */ /* 0x000fec0000010000 */
[----:B------:R-:W-:Y:S05]  /*02a0*/  @P1 EXIT ;  /* 0x000000000000194d */ /* 0x000fea0003800000 */
[----:B0-----:R-:W0:Y:S01]  /*02b0*/  LDS R5, [RZ] ;  /* 0x00000000ff057984 */ /* 0x001e220000000800 */
[----:B------:R-:W-:-:S04]  /*02c0*/  IMAD.MOV.U32 R3, RZ, RZ, 0x4 ;  /* 0x00000004ff037424 */ /* 0x000fc800078e00ff */
[----:B------:R-:W-:-:S05]  /*02d0*/  IMAD.WIDE R2, R10, R3, c[0x0][0x168] ;  /* 0x00005a000a027625 */ /* 0x000fca00078e0203 */
[----:B0-----:R-:W-:Y:S01]  /*02e0*/  STG.E [R2.64], R5 ;  /* 0x0000000502007986 */ /* 0x001fe2000c101904 */
[----:B------:R-:W-:Y:S05]  /*02f0*/  EXIT ;  /* 0x000000000000794d */ /* 0x000fea0003800000 */
.L_x_0:
[----:B------:R-:W-:-:S00]  /*0300*/  BRA `(.L_x_0) ;  /* 0xfffffff000007947 */ /* 0x000fc0000383ffff */
[----:B------:R-:W-:-:S00]  /*0310*/  NOP ;  /* 0x0000000000007918 */ /* 0x000fc00000000000 */
        /* <DEDUP_REMOVED lines=14> */
.L_x_1:


//--------------------- .nv.shared.triton_per_fused__to_copy_mean_pow_15 --------------------------
	.section	.nv.shared.triton_per_fused__to_copy_mean_pow_15,"aw",@nobits
	.sectionflags	@""
	.align	16
